	.headerflags	@"EF_CUDA_TEXMODE_UNIFIED EF_CUDA_64BIT_ADDRESS EF_CUDA_ACCELERATORS EF_CUDA_SM90 EF_CUDA_VIRTUAL_SM(EF_CUDA_SM90)"
	.elftype	@"ET_EXEC"


//--------------------- .nv.info                  --------------------------
	.section	.nv.info,"",@"SHT_CUDA_INFO"
	.align	4


	//----- nvinfo : EIATTR_REGCOUNT
	.align		4
        /*0000*/ 	.byte	0x04, 0x2f
        /*0002*/ 	.short	(.L_3 - .L_2)
	.align		4
.L_2:
        /*0004*/ 	.word	index@(triton_poi_fused__native_batch_norm_legit_no_training_7)
        /*0008*/ 	.word	0x00000016


	//----- nvinfo : EIATTR_MIN_STACK_SIZE
	.align		4
.L_3:
        /*000c*/ 	.byte	0x04, 0x12
        /*000e*/ 	.short	(.L_5 - .L_4)
	.align		4
.L_4:
        /*0010*/ 	.word	index@(triton_poi_fused__native_batch_norm_legit_no_training_7)
        /*0014*/ 	.word	0x00000000


	//----- nvinfo : EIATTR_FRAME_SIZE
	.align		4
.L_5:
        /*0018*/ 	.byte	0x04, 0x11
        /*001a*/ 	.short	(.L_7 - .L_6)
	.align		4
.L_6:
        /*001c*/ 	.word	index@(triton_poi_fused__native_batch_norm_legit_no_training_7)
        /*0020*/ 	.word	0x00000000


	//----- nvinfo : EIATTR_MIN_STACK_SIZE
	.align		4
.L_7:
        /*0024*/ 	.byte	0x04, 0x12
        /*0026*/ 	.short	(.L_9 - .L_8)
	.align		4
.L_8:
        /*0028*/ 	.word	index@(triton_poi_fused__native_batch_norm_legit_no_training_7)
        /*002c*/ 	.word	0x00000000
.L_9:


//--------------------- .nv.info.triton_poi_fused__native_batch_norm_legit_no_training_7 --------------------------
	.section	.nv.info.triton_poi_fused__native_batch_norm_legit_no_training_7,"",@"SHT_CUDA_INFO"
	.sectionflags	@""
	.align	4


	//----- nvinfo : EIATTR_CUDA_API_VERSION
	.align		4
        /*0000*/ 	.byte	0x04, 0x37
        /*0002*/ 	.short	(.L_11 - .L_10)
.L_10:
        /*0004*/ 	.word	0x0000007c


	//----- nvinfo : EIATTR_KPARAM_INFO
	.align		4
.L_11:
        /*0008*/ 	.byte	0x04, 0x17
        /*000a*/ 	.short	(.L_13 - .L_12)
.L_12:
        /*000c*/ 	.word	0x00000000
        /*0010*/ 	.short	0x0006
        /*0012*/ 	.short	0x0030
        /*0014*/ 	.byte	0x00, 0xf0, 0x11, 0x00


	//----- nvinfo : EIATTR_KPARAM_INFO
	.align		4
.L_13:
        /*0018*/ 	.byte	0x04, 0x17
        /*001a*/ 	.short	(.L_15 - .L_14)
.L_14:
        /*001c*/ 	.word	0x00000000
        /*0020*/ 	.short	0x0005
        /*0022*/ 	.short	0x0028
        /*0024*/ 	.byte	0x00, 0xf4, 0x21, 0x00


	//----- nvinfo : EIATTR_KPARAM_INFO
	.align		4
.L_15:
        /*0028*/ 	.byte	0x04, 0x17
        /*002a*/ 	.short	(.L_17 - .L_16)
.L_16:
        /*002c*/ 	.word	0x00000000
        /*0030*/ 	.short	0x0004
        /*0032*/ 	.short	0x0020
        /*0034*/ 	.byte	0x00, 0xf4, 0x21, 0x00


	//----- nvinfo : EIATTR_KPARAM_INFO
	.align		4
.L_17:
        /*0038*/ 	.byte	0x04, 0x17
        /*003a*/ 	.short	(.L_19 - .L_18)
.L_18:
        /*003c*/ 	.word	0x00000000
        /*0040*/ 	.short	0x0003
        /*0042*/ 	.short	0x0018
        /*0044*/ 	.byte	0x00, 0xf4, 0x21, 0x00


	//----- nvinfo : EIATTR_KPARAM_INFO
	.align		4
.L_19:
        /*0048*/ 	.byte	0x04, 0x17
        /*004a*/ 	.short	(.L_21 - .L_20)
.L_20:
        /*004c*/ 	.word	0x00000000
        /*0050*/ 	.short	0x0002
        /*0052*/ 	.short	0x0010
        /*0054*/ 	.byte	0x00, 0xf4, 0x21, 0x00


	//----- nvinfo : EIATTR_KPARAM_INFO
	.align		4
.L_21:
        /*0058*/ 	.byte	0x04, 0x17
        /*005a*/ 	.short	(.L_23 - .L_22)
.L_22:
        /*005c*/ 	.word	0x00000000
        /*0060*/ 	.short	0x0001
        /*0062*/ 	.short	0x0008
        /*0064*/ 	.byte	0x00, 0xf4, 0x21, 0x00


	//----- nvinfo : EIATTR_KPARAM_INFO
	.align		4
.L_23:
        /*0068*/ 	.byte	0x04, 0x17
        /*006a*/ 	.short	(.L_25 - .L_24)
.L_24:
        /*006c*/ 	.word	0x00000000
        /*0070*/ 	.short	0x0000
        /*0072*/ 	.short	0x0000
        /*0074*/ 	.byte	0x00, 0xf4, 0x21, 0x00


	//----- nvinfo : EIATTR_SPARSE_MMA_MASK
	.align		4
.L_25:
        /*0078*/ 	.byte	0x03, 0x50
        /*007a*/ 	.short	0x0000


	//----- nvinfo : EIATTR_MAXREG_COUNT
	.align		4
        /*007c*/ 	.byte	0x03, 0x1b
        /*007e*/ 	.short	0x00ff


	//----- nvinfo : EIATTR_EXIT_INSTR_OFFSETS
	.align		4
        /*0080*/ 	.byte	0x04, 0x1c
        /*0082*/ 	.short	(.L_27 - .L_26)


	//   ....[0]....
.L_26:
        /*0084*/ 	.word	0x000003d0


	//   ....[1]....
        /*0088*/ 	.word	0x000003f0


	//----- nvinfo : EIATTR_REQNTID
	.align		4
.L_27:
        /*008c*/ 	.byte	0x04, 0x10
        /*008e*/ 	.short	(.L_29 - .L_28)
.L_28:
        /*0090*/ 	.word	0x00000080
        /*0094*/ 	.word	0x00000001
        /*0098*/ 	.word	0x00000001


	//----- nvinfo : EIATTR_CBANK_PARAM_SIZE
	.align		4
.L_29:
        /*009c*/ 	.byte	0x03, 0x19
        /*009e*/ 	.short	0x0034


	//----- nvinfo : EIATTR_PARAM_CBANK
	.align		4
        /*00a0*/ 	.byte	0x04, 0x0a
        /*00a2*/ 	.short	(.L_31 - .L_30)
	.align		4
.L_30:
        /*00a4*/ 	.word	index@(.nv.constant0.triton_poi_fused__native_batch_norm_legit_no_training_7)
        /*00a8*/ 	.short	0x0210
        /*00aa*/ 	.short	0x0034


	//----- nvinfo : EIATTR_SW_WAR
	.align		4
.L_31:
        /*00ac*/ 	.byte	0x04, 0x36
        /*00ae*/ 	.short	(.L_33 - .L_32)
.L_32:
        /*00b0*/ 	.word	0x00000008
.L_33:


//--------------------- .nv.callgraph             --------------------------
	.section	.nv.callgraph,"",@"SHT_CUDA_CALLGRAPH"
	.align	4
	.sectionentsize	8
	.align		4
        /*0000*/ 	.word	0x00000000
	.align		4
        /*0004*/ 	.word	0xffffffff
	.align		4
        /*0008*/ 	.word	0x00000000
	.align		4
        /*000c*/ 	.word	0xfffffffe
	.align		4
        /*0010*/ 	.word	0x00000000
	.align		4
        /*0014*/ 	.word	0xfffffffd
	.align		4
        /*0018*/ 	.word	0x00000000
	.align		4
        /*001c*/ 	.word	0xfffffffc


//--------------------- .nv.constant4             --------------------------
	.section	.nv.constant4,"a",@progbits
	.align	8
	.align		8
.nv.constant4:
        /*0000*/ 	.dword	_$_str
	.align		8
        /*0008*/ 	.dword	_$_str_$_2


//--------------------- .text.triton_poi_fused__native_batch_norm_legit_no_training_7 --------------------------
	.section	.text.triton_poi_fused__native_batch_norm_legit_no_training_7,"ax",@progbits
	.align	128
        .global         triton_poi_fused__native_batch_norm_legit_no_training_7
        .type           triton_poi_fused__native_batch_norm_legit_no_training_7,@function
        .size           triton_poi_fused__native_batch_norm_legit_no_training_7,(.L_x_1 - triton_poi_fused__native_batch_norm_legit_no_training_7)
        .other          triton_poi_fused__native_batch_norm_legit_no_training_7,@"STO_CUDA_ENTRY STV_DEFAULT"
triton_poi_fused__native_batch_norm_legit_no_training_7:
.text.triton_poi_fused__native_batch_norm_legit_no_training_7:
[----:B------:R-:W0:Y:S01]  /*0000*/  LDC R1, c[0x0][0x28] ;  /* 0x00000a00ff017b82 */ /* 0x000e220000000800 */
[----:B------:R-:W1:Y:S07]  /*0010*/  S2R R0, SR_TID.X ;  /* 0x0000000000007919 */ /* 0x000e6e0000002100 */
[----:B------:R-:W2:Y:S01]  /*0020*/  LDC.64 R8, c[0x0][0x220] ;  /* 0x00008800ff087b82 */ /* 0x000ea20000000a00 */
[----:B------:R-:W-:Y:S01]  /*0030*/  ULDC.64 UR4, c[0x0][0x208] ;  /* 0x0000820000047ab9 */ /* 0x000fe20000000a00 */
[----:B------:R-:W3:Y:S06]  /*0040*/  S2R R3, SR_CTAID.X ;  /* 0x0000000000037919 */ /* 0x000eec0000002500 */
[----:B------:R-:W4:Y:S08]  /*0050*/  LDC.64 R12, c[0x0][0x210] ;  /* 0x00008400ff0c7b82 */ /* 0x000f300000000a00 */
[----:B------:R-:W5:Y:S08]  /*0060*/  LDC.64 R14, c[0x0][0x218] ;  /* 0x00008600ff0e7b82 */ /* 0x000f700000000a00 */
[----:B------:R-:W5:Y:S01]  /*0070*/  LDC.64 R16, c[0x0][0x228] ;  /* 0x00008a00ff107b82 */ /* 0x000f620000000a00 */
[----:B-1----:R-:W-:-:S07]  /*0080*/  SHF.L.U32 R0, R0, 0x1, RZ ;  /* 0x0000000100007819 */ /* 0x002fce00000006ff */
[----:B------:R-:W1:Y:S01]  /*0090*/  LDC.64 R18, c[0x0][0x230] ;  /* 0x00008c00ff127b82 */ /* 0x000e620000000a00 */
[----:B------:R-:W-:-:S04]  /*00a0*/  LOP3.LUT R0, R0, 0xfe, RZ, 0xc0, !PT ;  /* 0x000000fe00007812 */ /* 0x000fc800078ec0ff */
[----:B---3--:R-:W-:-:S04]  /*00b0*/  LEA R0, R3, R0, 0x8 ;  /* 0x0000000003007211 */ /* 0x008fc800078e40ff */
[C---:B------:R-:W-:Y:S01]  /*00c0*/  ISETP.GE.AND P4, PT, R0.reuse, 0x1800, PT ;  /* 0x000018000000780c */ /* 0x040fe20003f86270 */
[----:B------:R-:W-:-:S05]  /*00d0*/  IMAD.HI R2, R0, 0x2aaaaaab, RZ ;  /* 0x2aaaaaab00027827 */ /* 0x000fca00078e02ff */
[----:B------:R-:W-:-:S04]  /*00e0*/  SHF.R.U32.HI R3, RZ, 0x1f, R2 ;  /* 0x0000001fff037819 */ /* 0x000fc80000011602 */
[----:B------:R-:W-:-:S05]  /*00f0*/  LEA.HI R3, R2, R3, RZ, 0x1e ;  /* 0x0000000302037211 */ /* 0x000fca00078ff0ff */
[----:B------:R-:W-:Y:S01]  /*0100*/  IMAD R11, R3, -0x18, R0 ;  /* 0xffffffe8030b7824 */ /* 0x000fe200078e0200 */
[----:B------:R-:W-:-:S03]  /*0110*/  CS2R R2, SRZ ;  /* 0x0000000000027805 */ /* 0x000fc6000001ff00 */
[----:B--2---:R-:W-:-:S05]  /*0120*/  IMAD.WIDE R8, R11, 0x4, R8 ;  /* 0x000000040b087825 */ /* 0x004fca00078e0208 */
[----:B------:R2:W3:Y:S01]  /*0130*/  @!P4 LDG.E.EL.64 R2, desc[UR4][R8.64] ;  /* 0x000000040802c981 */ /* 0x0004e2000c2e1b00 */
[----:B------:R-:W-:Y:S02]  /*0140*/  CS2R R4, SRZ ;  /* 0x0000000000047805 */ /* 0x000fe4000001ff00 */
[----:B------:R-:W-:Y:S01]  /*0150*/  CS2R R6, SRZ ;  /* 0x0000000000067805 */ /* 0x000fe2000001ff00 */
[----:B----4-:R-:W-:-:S04]  /*0160*/  IMAD.WIDE R12, R0, 0x4, R12 ;  /* 0x00000004000c7825 */ /* 0x010fc800078e020c */
[C---:B-----5:R-:W-:Y:S01]  /*0170*/  IMAD.WIDE R14, R11.reuse, 0x4, R14 ;  /* 0x000000040b0e7825 */ /* 0x060fe200078e020e */
[----:B------:R-:W4:Y:S04]  /*0180*/  @!P4 LDG.E.64 R4, desc[UR4][R12.64] ;  /* 0x000000040c04c981 */ /* 0x000f28000c1e1b00 */
[----:B------:R5:W4:Y:S01]  /*0190*/  @!P4 LDG.E.EL.64 R6, desc[UR4][R14.64] ;  /* 0x000000040e06c981 */ /* 0x000b22000c2e1b00 */
[----:B0-----:R-:W-:Y:S01]  /*01a0*/  IMAD.WIDE R16, R11, 0x4, R16 ;  /* 0x000000040b107825 */ /* 0x001fe200078e0210 */
[----:B--2---:R-:W-:-:S03]  /*01b0*/  CS2R R8, SRZ ;  /* 0x0000000000087805 */ /* 0x004fc6000001ff00 */
[----:B-1----:R-:W-:Y:S01]  /*01c0*/  IMAD.WIDE R18, R11, 0x4, R18 ;  /* 0x000000040b127825 */ /* 0x002fe200078e0212 */
[----:B------:R-:W-:-:S04]  /*01d0*/  CS2R R10, SRZ ;  /* 0x00000000000a7805 */ /* 0x000fc8000001ff00 */
[----:B------:R-:W2:Y:S04]  /*01e0*/  @!P4 LDG.E.EL.64 R8, desc[UR4][R18.64] ;  /* 0x000000041208c981 */ /* 0x000ea8000c2e1b00 */
[----:B------:R-:W2:Y:S01]  /*01f0*/  @!P4 LDG.E.EL.64 R10, desc[UR4][R16.64] ;  /* 0x00000004100ac981 */ /* 0x000ea2000c2e1b00 */
[----:B-----5:R-:W-:Y:S01]  /*0200*/  HFMA2.MMA R15, -RZ, RZ, 1.625, 0 ;  /* 0x3e800000ff0f7435 */ /* 0x020fe200000001ff */
[----:B---3--:R-:W-:Y:S01]  /*0210*/  FADD R2, R2, 9.9999997473787516356e-06 ;  /* 0x3727c5ac02027421 */ /* 0x008fe20000000000 */
[----:B------:R-:W-:-:S03]  /*0220*/  FADD R12, R3, 9.9999997473787516356e-06 ;  /* 0x3727c5ac030c7421 */ /* 0x000fc60000000000 */
[----:B------:R0:W1:Y:S08]  /*0230*/  MUFU.SQRT R13, R2 ;  /* 0x00000002000d7308 */ /* 0x0000700000002000 */
[----:B------:R-:W3:Y:S01]  /*0240*/  MUFU.SQRT R14, R12 ;  /* 0x0000000c000e7308 */ /* 0x000ee20000002000 */
[----:B0-----:R-:W0:Y:S01]  /*0250*/  LDC.64 R2, c[0x0][0x238] ;  /* 0x00008e00ff027b82 */ /* 0x001e220000000a00 */
[----:B-1----:R-:W-:-:S02]  /*0260*/  FSETP.GT.AND P0, PT, R13, 8.50705917302346158658e+37, PT ;  /* 0x7e8000000d00780b */ /* 0x002fc40003f04000 */
[----:B------:R-:W-:Y:S02]  /*0270*/  FSETP.GEU.AND P2, PT, R13, 1.175494350822287508e-38, PT ;  /* 0x008000000d00780b */ /* 0x000fe40003f4e000 */
[C---:B---3--:R-:W-:Y:S02]  /*0280*/  FSETP.GT.AND P1, PT, R14.reuse, 8.50705917302346158658e+37, PT ;  /* 0x7e8000000e00780b */ /* 0x048fe40003f24000 */
[----:B------:R-:W-:-:S07]  /*0290*/  FSETP.GEU.AND P3, PT, R14, 1.175494350822287508e-38, PT ;  /* 0x008000000e00780b */ /* 0x000fce0003f6e000 */
[----:B------:R-:W-:-:S04]  /*02a0*/  @P0 FMUL R13, R13, 0.25 ;  /* 0x3e8000000d0d0820 */ /* 0x000fc80000400000 */
[----:B------:R-:W-:Y:S01]  /*02b0*/  @!P2 FMUL R13, R13, 16777216 ;  /* 0x4b8000000d0da820 */ /* 0x000fe20000400000 */
[----:B------:R-:W-:-:S04]  /*02c0*/  @P1 FMUL R14, R14, 0.25 ;  /* 0x3e8000000e0e1820 */ /* 0x000fc80000400000 */
[----:B------:R-:W-:Y:S01]  /*02d0*/  @!P3 FMUL R14, R14, 16777216 ;  /* 0x4b8000000e0eb820 */ /* 0x000fe20000400000 */
[----:B------:R-:W1:Y:S01]  /*02e0*/  MUFU.RCP R13, R13 ;  /* 0x0000000d000d7308 */ /* 0x000e620000001000 */
[----:B------:R-:W-:-:S07]  /*02f0*/  FSEL R12, R15, 1, P0 ;  /* 0x3f8000000f0c7808 */ /* 0x000fce0000000000 */
[----:B------:R-:W3:Y:S01]  /*0300*/  MUFU.RCP R14, R14 ;  /* 0x0000000e000e7308 */ /* 0x000ee20000001000 */
[----:B------:R-:W-:Y:S01]  /*0310*/  FSEL R15, R15, 1, P1 ;  /* 0x3f8000000f0f7808 */ /* 0x000fe20000800000 */
[----:B------:R-:W-:Y:S01]  /*0320*/  @!P2 FMUL R12, R12, 16777216 ;  /* 0x4b8000000c0ca820 */ /* 0x000fe20000400000 */
[----:B----4-:R-:W-:-:S03]  /*0330*/  FADD R4, -R6, R4 ;  /* 0x0000000406047221 */ /* 0x010fc60000000100 */
[----:B------:R-:W-:Y:S01]  /*0340*/  @!P3 FMUL R15, R15, 16777216 ;  /* 0x4b8000000f0fb820 */ /* 0x000fe20000400000 */
[----:B------:R-:W-:Y:S01]  /*0350*/  FADD R5, -R7, R5 ;  /* 0x0000000507057221 */ /* 0x000fe20000000100 */
[----:B-1----:R-:W-:Y:S02]  /*0360*/  FMUL R13, R13, R12 ;  /* 0x0000000c0d0d7220 */ /* 0x002fe40000400000 */
[----:B---3--:R-:W-:Y:S02]  /*0370*/  FMUL R6, R14, R15 ;  /* 0x0000000f0e067220 */ /* 0x008fe40000400000 */
[----:B------:R-:W-:Y:S02]  /*0380*/  FMUL R13, R4, R13 ;  /* 0x0000000d040d7220 */ /* 0x000fe40000400000 */
[----:B------:R-:W-:Y:S01]  /*0390*/  FMUL R6, R5, R6 ;  /* 0x0000000605067220 */ /* 0x000fe20000400000 */
[----:B0-----:R-:W-:-:S04]  /*03a0*/  IMAD.WIDE R2, R0, 0x4, R2 ;  /* 0x0000000400027825 */ /* 0x001fc800078e0202 */
[----:B--2---:R-:W-:Y:S01]  /*03b0*/  FFMA R8, R13, R10, R8 ;  /* 0x0000000a0d087223 */ /* 0x004fe20000000008 */
[----:B------:R-:W-:Y:S01]  /*03c0*/  FFMA R9, R6, R11, R9 ;  /* 0x0000000b06097223 */ /* 0x000fe20000000009 */
[----:B------:R-:W-:Y:S06]  /*03d0*/  @P4 EXIT ;  /* 0x000000000000494d */ /* 0x000fec0003800000 */
[----:B------:R-:W-:Y:S01]  /*03e0*/  STG.E.64 desc[UR4][R2.64], R8 ;  /* 0x0000000802007986 */ /* 0x000fe2000c101b04 */
[----:B------:R-:W-:Y:S05]  /*03f0*/  EXIT ;  /* 0x000000000000794d */ /* 0x000fea0003800000 */
.L_x_0:
[----:B------:R-:W-:-:S00]  /*0400*/  BRA `(.L_x_0) ;  /* 0xfffffffc00fc7947 */ /* 0x000fc0000383ffff */
[----:B------:R-:W-:-:S00]  /*0410*/  NOP ;  /* 0x0000000000007918 */ /* 0x000fc00000000000 */
        /* <DEDUP_REMOVED lines=14> */
.L_x_1:


//--------------------- .nv.global.init           --------------------------
	.section	.nv.global.init,"aw",@progbits
.nv.global.init:
	.type		_$_str,@object
	.size		_$_str,(_$_str_$_2 - _$_str)
_$_str:
        /*0000*/ 	.byte	0x5f, 0x5f, 0x43, 0x55, 0x44, 0x41, 0x5f, 0x46, 0x54, 0x5a, 0x00
	.type		_$_str_$_2,@object
	.size		_$_str_$_2,(.L_1 - _$_str_$_2)
_$_str_$_2:
        /*000b*/ 	.byte	0x5f, 0x5f, 0x43, 0x55, 0x44, 0x41, 0x5f, 0x50, 0x52, 0x45, 0x43, 0x5f, 0x53, 0x51, 0x52, 0x54
        /*001b*/ 	.byte	0x00
.L_1:


//--------------------- .nv.constant0.triton_poi_fused__native_batch_norm_legit_no_training_7 --------------------------
	.section	.nv.constant0.triton_poi_fused__native_batch_norm_legit_no_training_7,"a",@progbits
	.sectionflags	@""
	.align	4
.nv.constant0.triton_poi_fused__native_batch_norm_legit_no_training_7:
	.zero		580
